//
// Generated by NVIDIA NVVM Compiler
//
// Compiler Build ID: CL-36424714
// Cuda compilation tools, release 13.0, V13.0.88
// Based on NVVM 20.0.0
//

.version 9.0
.target sm_100
.address_size 64

	// .globl	_Z10basic_implPKfS0_Pfiiiii
.extern .func  (.param .b32 func_retval0) vprintf
(
	.param .b64 vprintf_param_0,
	.param .b64 vprintf_param_1
)
;
.global .align 1 .b8 $str[37] = {115, 116, 114, 101, 97, 109, 32, 105, 100, 58, 37, 100, 44, 32, 115, 107, 105, 112, 32, 107, 101, 114, 110, 101, 108, 32, 101, 120, 101, 99, 117, 116, 105, 111, 110, 10};

.visible .entry _Z10basic_implPKfS0_Pfiiiii(
	.param .u64 .ptr .align 1 _Z10basic_implPKfS0_Pfiiiii_param_0,
	.param .u64 .ptr .align 1 _Z10basic_implPKfS0_Pfiiiii_param_1,
	.param .u64 .ptr .align 1 _Z10basic_implPKfS0_Pfiiiii_param_2,
	.param .u32 _Z10basic_implPKfS0_Pfiiiii_param_3,
	.param .u32 _Z10basic_implPKfS0_Pfiiiii_param_4,
	.param .u32 _Z10basic_implPKfS0_Pfiiiii_param_5,
	.param .u32 _Z10basic_implPKfS0_Pfiiiii_param_6,
	.param .u32 _Z10basic_implPKfS0_Pfiiiii_param_7
)
{
	.local .align 8 .b8 	__local_depot0[8];
	.reg .b64 	%SP;
	.reg .b64 	%SPL;
	.reg .pred 	%p<9>;
	.reg .b32 	%r<23>;
	.reg .b32 	%f<25>;
	.reg .b64 	%rd<21>;

	mov.u64 	%SPL, __local_depot0;
	cvta.local.u64 	%SP, %SPL;
	ld.param.u64 	%rd6, [_Z10basic_implPKfS0_Pfiiiii_param_0];
	ld.param.u64 	%rd4, [_Z10basic_implPKfS0_Pfiiiii_param_1];
	ld.param.u64 	%rd5, [_Z10basic_implPKfS0_Pfiiiii_param_2];
	ld.param.u32 	%r6, [_Z10basic_implPKfS0_Pfiiiii_param_3];
	ld.param.u32 	%r7, [_Z10basic_implPKfS0_Pfiiiii_param_4];
	ld.param.u32 	%r8, [_Z10basic_implPKfS0_Pfiiiii_param_5];
	ld.param.u32 	%r10, [_Z10basic_implPKfS0_Pfiiiii_param_6];
	ld.param.u32 	%r11, [_Z10basic_implPKfS0_Pfiiiii_param_7];
	cvta.to.global.u64 	%rd1, %rd6;
	mov.u32 	%r1, %tid.x;
	mul.lo.s32 	%r12, %r7, %r6;
	setp.lt.s32 	%p1, %r1, %r11;
	setp.lt.s32 	%p2, %r10, %r12;
	and.pred  	%p3, %p1, %p2;
	@%p3 bra 	$L__BB0_3;
	setp.ne.s32 	%p8, %r1, 0;
	@%p8 bra 	$L__BB0_12;
	add.u64 	%rd17, %SP, 0;
	add.u64 	%rd18, %SPL, 0;
	st.local.u32 	[%rd18], %r8;
	mov.u64 	%rd19, $str;
	cvta.global.u64 	%rd20, %rd19;
	{ // callseq 0, 0
	.param .b64 param0;
	st.param.b64 	[param0], %rd20;
	.param .b64 param1;
	st.param.b64 	[param1], %rd17;
	.param .b32 retval0;
	call.uni (retval0), 
	vprintf, 
	(
	param0, 
	param1
	);
	ld.param.b32 	%r21, [retval0];
	} // callseq 0
	bra.uni 	$L__BB0_12;
$L__BB0_3:
	mov.u32 	%r14, %ntid.x;
	mov.u32 	%r15, %ctaid.x;
	mad.lo.s32 	%r16, %r15, %r14, %r1;
	add.s32 	%r2, %r16, %r10;
	div.s32 	%r3, %r2, %r7;
	mul.lo.s32 	%r17, %r3, %r7;
	sub.s32 	%r4, %r2, %r17;
	setp.eq.s32 	%p4, %r3, 0;
	mov.f32 	%f20, 0f00000000;
	@%p4 bra 	$L__BB0_5;
	add.s32 	%r18, %r3, -1;
	mad.lo.s32 	%r19, %r18, %r7, %r4;
	mul.wide.s32 	%rd7, %r19, 4;
	add.s64 	%rd8, %rd1, %rd7;
	ld.global.f32 	%f20, [%rd8];
$L__BB0_5:
	mad.lo.s32 	%r5, %r3, %r7, %r4;
	mul.wide.s32 	%rd9, %r5, 4;
	add.s64 	%rd2, %rd1, %rd9;
	ld.global.f32 	%f3, [%rd2];
	add.s32 	%r20, %r6, -1;
	setp.eq.s32 	%p5, %r3, %r20;
	mov.f32 	%f21, 0f00000000;
	@%p5 bra 	$L__BB0_7;
	mul.wide.s32 	%rd10, %r7, 4;
	add.s64 	%rd11, %rd2, %rd10;
	ld.global.f32 	%f21, [%rd11];
$L__BB0_7:
	setp.lt.s32 	%p6, %r4, 2;
	cvta.to.global.u64 	%rd12, %rd4;
	add.s64 	%rd3, %rd12, %rd9;
	@%p6 bra 	$L__BB0_9;
	ld.global.f32 	%f23, [%rd3+-8];
	bra.uni 	$L__BB0_10;
$L__BB0_9:
	setp.ne.s32 	%p7, %r4, 1;
	mov.f32 	%f23, 0f00000000;
	mov.f32 	%f24, %f23;
	@%p7 bra 	$L__BB0_11;
$L__BB0_10:
	ld.global.f32 	%f24, [%rd3+-4];
$L__BB0_11:
	ld.global.f32 	%f14, [%rd3];
	add.f32 	%f15, %f20, %f3;
	add.f32 	%f16, %f15, %f21;
	sub.f32 	%f17, %f16, %f23;
	sub.f32 	%f18, %f17, %f24;
	sub.f32 	%f19, %f18, %f14;
	cvta.to.global.u64 	%rd14, %rd5;
	mul.wide.s32 	%rd15, %r2, 4;
	add.s64 	%rd16, %rd14, %rd15;
	st.global.f32 	[%rd16], %f19;
$L__BB0_12:
	ret;

}


// ===== COMPILED SASS (sm_100) =====

	.target	sm_100

	.elftype	@"ET_EXEC"


//--------------------- .note.nv.tkinfo           --------------------------
	.section	.note.nv.tkinfo,"",@"SHT_NOTE"
	.sectionflags	@"SHF_NOTE_NV_TKINFO"
	.tkinfo
        /*0018*/ 	.word	0x00000002
        /*0030*/ 	.string	""
        /*0030*/ 	.string	"ptxas"
        /*0030*/ 	.string	"Cuda compilation tools, release 13.0, V13.0.88"
        /*0030*/ 	.string	"Build cuda_13.0.r13.0/compiler.36424714_0"
        /*0030*/ 	.string	"-arch sm_100 -m 64 "



//--------------------- .note.nv.cuinfo           --------------------------
	.section	.note.nv.cuinfo,"",@"SHT_NOTE"
	.sectionflags	@"SHF_NOTE_NV_CUINFO"
        /*0018*/ 	.short	0x0002
        /*001a*/ 	.short	0x0064
        /*001c*/ 	.short	0x0082
	.zero		2


//--------------------- .nv.info                  --------------------------
	.section	.nv.info,"",@"SHT_CUDA_INFO"
	.align	4


	//----- nvinfo : EIATTR_REGCOUNT
	.align		4
        /*0000*/ 	.byte	0x04, 0x2f
        /*0002*/ 	.short	(.L_2 - .L_1)
	.align		4
.L_1:
        /*0004*/ 	.word	index@(_Z10basic_implPKfS0_Pfiiiii)
        /*0008*/ 	.word	0x00000018


	//----- nvinfo : EIATTR_FRAME_SIZE
	.align		4
.L_2:
        /*000c*/ 	.byte	0x04, 0x11
        /*000e*/ 	.short	(.L_4 - .L_3)
	.align		4
.L_3:
        /*0010*/ 	.word	index@(_Z10basic_implPKfS0_Pfiiiii)
        /*0014*/ 	.word	0x00000008


	//----- nvinfo : EIATTR_MIN_STACK_SIZE
	.align		4
.L_4:
        /*0018*/ 	.byte	0x04, 0x12
        /*001a*/ 	.short	(.L_6 - .L_5)
	.align		4
.L_5:
        /*001c*/ 	.word	index@(_Z10basic_implPKfS0_Pfiiiii)
        /*0020*/ 	.word	0x00000008
.L_6:


//--------------------- .nv.compat                --------------------------
	.section	.nv.compat,"",@"SHT_CUDA_COMPAT_INFO"
	.align	4
        /*0000*/ 	.byte	0x02, 0x09, 0x00, 0x00, 0x02, 0x02, 0x01, 0x00, 0x02, 0x05, 0x05, 0x00, 0x03, 0x07, 0x01, 0x01
        /*0010*/ 	.byte	0x02, 0x03, 0x00, 0x00, 0x02, 0x06, 0x01, 0x00, 0x04, 0x0b, 0x08, 0x00, 0x09, 0x00, 0x00, 0x00
        /*0020*/ 	.byte	0x00, 0x00, 0x00, 0x00


//--------------------- .nv.info._Z10basic_implPKfS0_Pfiiiii --------------------------
	.section	.nv.info._Z10basic_implPKfS0_Pfiiiii,"",@"SHT_CUDA_INFO"
	.sectionflags	@""
	.align	4


	//----- nvinfo : EIATTR_CUDA_API_VERSION
	.align		4
        /*0000*/ 	.byte	0x04, 0x37
        /*0002*/ 	.short	(.L_8 - .L_7)
.L_7:
        /*0004*/ 	.word	0x00000082


	//----- nvinfo : EIATTR_KPARAM_INFO
	.align		4
.L_8:
        /*0008*/ 	.byte	0x04, 0x17
        /*000a*/ 	.short	(.L_10 - .L_9)
.L_9:
        /*000c*/ 	.word	0x00000000
        /*0010*/ 	.short	0x0007
        /*0012*/ 	.short	0x0028
        /*0014*/ 	.byte	0x00, 0xf0, 0x11, 0x00


	//----- nvinfo : EIATTR_KPARAM_INFO
	.align		4
.L_10:
        /*0018*/ 	.byte	0x04, 0x17
        /*001a*/ 	.short	(.L_12 - .L_11)
.L_11:
        /*001c*/ 	.word	0x00000000
        /*0020*/ 	.short	0x0006
        /*0022*/ 	.short	0x0024
        /*0024*/ 	.byte	0x00, 0xf0, 0x11, 0x00


	//----- nvinfo : EIATTR_KPARAM_INFO
	.align		4
.L_12:
        /*0028*/ 	.byte	0x04, 0x17
        /*002a*/ 	.short	(.L_14 - .L_13)
.L_13:
        /*002c*/ 	.word	0x00000000
        /*0030*/ 	.short	0x0005
        /*0032*/ 	.short	0x0020
        /*0034*/ 	.byte	0x00, 0xf0, 0x11, 0x00


	//----- nvinfo : EIATTR_KPARAM_INFO
	.align		4
.L_14:
        /*0038*/ 	.byte	0x04, 0x17
        /*003a*/ 	.short	(.L_16 - .L_15)
.L_15:
        /*003c*/ 	.word	0x00000000
        /*0040*/ 	.short	0x0004
        /*0042*/ 	.short	0x001c
        /*0044*/ 	.byte	0x00, 0xf0, 0x11, 0x00


	//----- nvinfo : EIATTR_KPARAM_INFO
	.align		4
.L_16:
        /*0048*/ 	.byte	0x04, 0x17
        /*004a*/ 	.short	(.L_18 - .L_17)
.L_17:
        /*004c*/ 	.word	0x00000000
        /*0050*/ 	.short	0x0003
        /*0052*/ 	.short	0x0018
        /*0054*/ 	.byte	0x00, 0xf0, 0x11, 0x00


	//----- nvinfo : EIATTR_KPARAM_INFO
	.align		4
.L_18:
        /*0058*/ 	.byte	0x04, 0x17
        /*005a*/ 	.short	(.L_20 - .L_19)
.L_19:
        /*005c*/ 	.word	0x00000000
        /*0060*/ 	.short	0x0002
        /*0062*/ 	.short	0x0010
        /*0064*/ 	.byte	0x00, 0xf5, 0x21, 0x00


	//----- nvinfo : EIATTR_KPARAM_INFO
	.align		4
.L_20:
        /*0068*/ 	.byte	0x04, 0x17
        /*006a*/ 	.short	(.L_22 - .L_21)
.L_21:
        /*006c*/ 	.word	0x00000000
        /*0070*/ 	.short	0x0001
        /*0072*/ 	.short	0x0008
        /*0074*/ 	.byte	0x00, 0xf5, 0x21, 0x00


	//----- nvinfo : EIATTR_KPARAM_INFO
	.align		4
.L_22:
        /*0078*/ 	.byte	0x04, 0x17
        /*007a*/ 	.short	(.L_24 - .L_23)
.L_23:
        /*007c*/ 	.word	0x00000000
        /*0080*/ 	.short	0x0000
        /*0082*/ 	.short	0x0000
        /*0084*/ 	.byte	0x00, 0xf5, 0x21, 0x00


	//----- nvinfo : EIATTR_SPARSE_MMA_MASK
	.align		4
.L_24:
        /*0088*/ 	.byte	0x03, 0x50
        /*008a*/ 	.short	0x0000


	//----- nvinfo : EIATTR_MAXREG_COUNT
	.align		4
        /*008c*/ 	.byte	0x03, 0x1b
        /*008e*/ 	.short	0x00ff


	//----- nvinfo : EIATTR_EXTERNS
	.align		4
        /*0090*/ 	.byte	0x04, 0x0f
        /*0092*/ 	.short	(.L_26 - .L_25)


	//   ....[0]....
	.align		4
.L_25:
        /*0094*/ 	.word	index@(vprintf)


	//----- nvinfo : EIATTR_MERCURY_ISA_VERSION
	.align		4
.L_26:
        /*0098*/ 	.byte	0x03, 0x5f
        /*009a*/ 	.short	0x0101


	//----- nvinfo : EIATTR_VRC_CTA_INIT_COUNT
	.align		4
        /*009c*/ 	.byte	0x02, 0x4a
	.zero		1
	.zero		1


	//----- nvinfo : EIATTR_SYSCALL_OFFSETS
	.align		4
        /*00a0*/ 	.byte	0x04, 0x46
        /*00a2*/ 	.short	(.L_28 - .L_27)


	//   ....[0]....
.L_27:
        /*00a4*/ 	.word	0x00000180


	//----- nvinfo : EIATTR_EXIT_INSTR_OFFSETS
	.align		4
.L_28:
        /*00a8*/ 	.byte	0x04, 0x1c
        /*00aa*/ 	.short	(.L_30 - .L_29)


	//   ....[0]....
.L_29:
        /*00ac*/ 	.word	0x000000f0


	//   ....[1]....
        /*00b0*/ 	.word	0x00000190


	//   ....[2]....
        /*00b4*/ 	.word	0x000006b0


	//----- nvinfo : EIATTR_CRS_STACK_SIZE
	.align		4
.L_30:
        /*00b8*/ 	.byte	0x04, 0x1e
        /*00ba*/ 	.short	(.L_32 - .L_31)
.L_31:
        /*00bc*/ 	.word	0x00000000


	//----- nvinfo : EIATTR_CBANK_PARAM_SIZE
	.align		4
.L_32:
        /*00c0*/ 	.byte	0x03, 0x19
        /*00c2*/ 	.short	0x002c


	//----- nvinfo : EIATTR_PARAM_CBANK
	.align		4
        /*00c4*/ 	.byte	0x04, 0x0a
        /*00c6*/ 	.short	(.L_34 - .L_33)
	.align		4
.L_33:
        /*00c8*/ 	.word	index@(.nv.constant0._Z10basic_implPKfS0_Pfiiiii)
        /*00cc*/ 	.short	0x0380
        /*00ce*/ 	.short	0x002c


	//----- nvinfo : EIATTR_SW_WAR
	.align		4
.L_34:
        /*00d0*/ 	.byte	0x04, 0x36
        /*00d2*/ 	.short	(.L_36 - .L_35)
.L_35:
        /*00d4*/ 	.word	0x00000008
.L_36:


//--------------------- .nv.callgraph             --------------------------
	.section	.nv.callgraph,"",@"SHT_CUDA_CALLGRAPH"
	.align	4
	.sectionentsize	8
	.align		4
        /*0000*/ 	.word	0x00000000
	.align		4
        /*0004*/ 	.word	0xffffffff
	.align		4
        /*0008*/ 	.word	index@(_Z10basic_implPKfS0_Pfiiiii)
	.align		4
        /*000c*/ 	.word	index@(vprintf)
	.align		4
        /*0010*/ 	.word	0x00000000
	.align		4
        /*0014*/ 	.word	0xfffffffe
	.align		4
        /*0018*/ 	.word	0x00000000
	.align		4
        /*001c*/ 	.word	0xfffffffd
	.align		4
        /*0020*/ 	.word	0x00000000
	.align		4
        /*0024*/ 	.word	0xfffffffc


//--------------------- .nv.constant4             --------------------------
	.section	.nv.constant4,"a",@progbits
	.align	8
	.align		8
.nv.constant4:
        /*0000*/ 	.dword	vprintf
	.align		8
        /*0008*/ 	.dword	$str


//--------------------- .text._Z10basic_implPKfS0_Pfiiiii --------------------------
	.section	.text._Z10basic_implPKfS0_Pfiiiii,"ax",@progbits
	.align	128
        .global         _Z10basic_implPKfS0_Pfiiiii
        .type           _Z10basic_implPKfS0_Pfiiiii,@function
        .size           _Z10basic_implPKfS0_Pfiiiii,(.L_x_7 - _Z10basic_implPKfS0_Pfiiiii)
        .other          _Z10basic_implPKfS0_Pfiiiii,@"STO_CUDA_ENTRY STV_DEFAULT"
_Z10basic_implPKfS0_Pfiiiii:
.text._Z10basic_implPKfS0_Pfiiiii:
[----:B------:R-:W0:Y:S01]  /*0000*/  LDC R1, c[0x0][0x37c] ;  /* 0x0000df00ff017b82 */ /* 0x000e220000000800 */
[----:B------:R-:W1:Y:S07]  /*0010*/  S2R R0, SR_TID.X ;  /* 0x0000000000007919 */ /* 0x000e6e0000002100 */
[----:B------:R-:W2:Y:S01]  /*0020*/  LDC.64 R2, c[0x0][0x398] ;  /* 0x0000e600ff027b82 */ /* 0x000ea20000000a00 */
[----:B------:R-:W3:Y:S01]  /*0030*/  LDCU UR36, c[0x0][0x3a4] ;  /* 0x00007480ff2477ac */ /* 0x000ee20008000800 */
[----:B0-----:R-:W-:Y:S01]  /*0040*/  VIADD R1, R1, 0xfffffff8 ;  /* 0xfffffff801017836 */ /* 0x001fe20000000000 */
[----:B------:R-:W1:Y:S01]  /*0050*/  LDCU UR6, c[0x0][0x3a8] ;  /* 0x00007500ff0677ac */ /* 0x000e620008000800 */
[----:B------:R-:W0:Y:S01]  /*0060*/  LDCU UR4, c[0x0][0x2f8] ;  /* 0x00005f00ff0477ac */ /* 0x000e220008000800 */
[----:B------:R-:W4:Y:S01]  /*0070*/  LDCU UR5, c[0x0][0x2fc] ;  /* 0x00005f80ff0577ac */ /* 0x000f220008000800 */
[----:B--2---:R-:W-:Y:S01]  /*0080*/  IMAD R4, R3, R2, RZ ;  /* 0x0000000203047224 */ /* 0x004fe200078e02ff */
[----:B0-----:R-:W-:-:S04]  /*0090*/  IADD3 R6, P1, PT, R1, UR4, RZ ;  /* 0x0000000401067c10 */ /* 0x001fc8000ff3e0ff */
[----:B---3--:R-:W-:Y:S02]  /*00a0*/  ISETP.GT.AND P0, PT, R4, UR36, PT ;  /* 0x0000002404007c0c */ /* 0x008fe4000bf04270 */
[----:B-1----:R-:W-:Y:S01]  /*00b0*/  ISETP.LT.AND P2, PT, R0, UR6, PT ;  /* 0x0000000600007c0c */ /* 0x002fe2000bf41270 */
[----:B----4-:R-:W-:-:S12]  /*00c0*/  IMAD.X R7, RZ, RZ, UR5, P1 ;  /* 0x00000005ff077e24 */ /* 0x010fd800088e06ff */
[----:B------:R-:W-:Y:S05]  /*00d0*/  @P0 BRA P2, `(.L_x_0) ;  /* 0x0000000000300947 */ /* 0x000fea0001000000 */
[----:B------:R-:W-:-:S13]  /*00e0*/  ISETP.NE.AND P0, PT, R0, RZ, PT ;  /* 0x000000ff0000720c */ /* 0x000fda0003f05270 */
[----:B------:R-:W-:Y:S05]  /*00f0*/  @P0 EXIT ;  /* 0x000000000000094d */ /* 0x000fea0003800000 */
[----:B------:R-:W0:Y:S01]  /*0100*/  LDC R8, c[0x0][0x3a0] ;  /* 0x0000e800ff087b82 */ /* 0x000e220000000800 */
[----:B------:R-:W-:Y:S01]  /*0110*/  MOV R0, 0x0 ;  /* 0x0000000000007802 */ /* 0x000fe20000000f00 */
[----:B------:R-:W1:Y:S06]  /*0120*/  LDCU.64 UR4, c[0x4][0x8] ;  /* 0x01000100ff0477ac */ /* 0x000e6c0008000a00 */
[----:B------:R2:W3:Y:S01]  /*0130*/  LDC.64 R2, c[0x4][R0] ;  /* 0x0100000000027b82 */ /* 0x0004e20000000a00 */
[----:B-1----:R-:W-:Y:S01]  /*0140*/  IMAD.U32 R4, RZ, RZ, UR4 ;  /* 0x00000004ff047e24 */ /* 0x002fe2000f8e00ff */
[----:B------:R-:W-:Y:S01]  /*0150*/  MOV R5, UR5 ;  /* 0x0000000500057c02 */ /* 0x000fe20008000f00 */
[----:B0-----:R2:W-:Y:S06]  /*0160*/  STL [R1], R8 ;  /* 0x0000000801007387 */ /* 0x0015ec0000100800 */
[----:B------:R-:W-:-:S07]  /*0170*/  LEPC R20, `(.L_x_1) ;  /* 0x000000001014794e */ /* 0x000fce0000000000 */
[----:B--23--:R-:W-:Y:S05]  /*0180*/  CALL.ABS.NOINC R2 ;  /* 0x0000000002007343 */ /* 0x00cfea0003c00000 */
.L_x_1:
[----:B------:R-:W-:Y:S05]  /*0190*/  EXIT ;  /* 0x000000000000794d */ /* 0x000fea0003800000 */
.L_x_0:
[----:B------:R-:W-:Y:S01]  /*01a0*/  IABS R9, R3 ;  /* 0x0000000300097213 */ /* 0x000fe20000000000 */
[----:B------:R-:W0:Y:S01]  /*01b0*/  S2R R7, SR_CTAID.X ;  /* 0x0000000000077919 */ /* 0x000e220000002500 */
[----:B------:R-:W0:Y:S01]  /*01c0*/  LDCU UR4, c[0x0][0x360] ;  /* 0x00006c00ff0477ac */ /* 0x000e220008000800 */
[----:B------:R-:W1:Y:S01]  /*01d0*/  LDC.64 R12, c[0x0][0x358] ;  /* 0x0000d600ff0c7b82 */ /* 0x000e620000000a00 */
[----:B------:R-:W2:Y:S01]  /*01e0*/  I2F.RP R6, R9 ;  /* 0x0000000900067306 */ /* 0x000ea20000209400 */
[----:B------:R-:W-:-:S07]  /*01f0*/  VIADD R2, R2, 0xffffffff ;  /* 0xffffffff02027836 */ /* 0x000fce0000000000 */
[----:B--2---:R-:W2:Y:S01]  /*0200*/  MUFU.RCP R6, R6 ;  /* 0x0000000600067308 */ /* 0x004ea20000001000 */
[----:B-1----:R-:W-:Y:S02]  /*0210*/  R2UR UR6, R12 ;  /* 0x000000000c0672ca */ /* 0x002fe400000e0000 */
[----:B------:R-:W-:Y:S01]  /*0220*/  R2UR UR7, R13 ;  /* 0x000000000d0772ca */ /* 0x000fe200000e0000 */
[----:B0-----:R-:W-:Y:S02]  /*0230*/  IMAD R0, R7, UR4, R0 ;  /* 0x0000000407007c24 */ /* 0x001fe4000f8e0200 */
[----:B--2---:R-:W-:Y:S02]  /*0240*/  VIADD R4, R6, 0xffffffe ;  /* 0x0ffffffe06047836 */ /* 0x004fe40000000000 */
[----:B------:R-:W-:Y:S02]  /*0250*/  VIADD R0, R0, UR36 ;  /* 0x0000002400007c36 */ /* 0x000fe40008000000 */
[----:B------:R0:W1:Y:S03]  /*0260*/  F2I.FTZ.U32.TRUNC.NTZ R5, R4 ;  /* 0x0000000400057305 */ /* 0x000066000021f000 */
[----:B------:R-:W-:Y:S01]  /*0270*/  IABS R6, R0 ;  /* 0x0000000000067213 */ /* 0x000fe20000000000 */
[----:B0-----:R-:W-:-:S02]  /*0280*/  HFMA2 R4, -RZ, RZ, 0, 0 ;  /* 0x00000000ff047431 */ /* 0x001fc400000001ff */
[----:B-1----:R-:W-:-:S04]  /*0290*/  IMAD.MOV R8, RZ, RZ, -R5 ;  /* 0x000000ffff087224 */ /* 0x002fc800078e0a05 */
[----:B------:R-:W-:-:S04]  /*02a0*/  IMAD R7, R8, R9, RZ ;  /* 0x0000000908077224 */ /* 0x000fc800078e02ff */
[----:B------:R-:W-:-:S06]  /*02b0*/  IMAD.HI.U32 R5, R5, R7, R4 ;  /* 0x0000000705057227 */ /* 0x000fcc00078e0004 */
[----:B------:R-:W-:-:S04]  /*02c0*/  IMAD.HI.U32 R5, R5, R6, RZ ;  /* 0x0000000605057227 */ /* 0x000fc800078e00ff */
[----:B------:R-:W-:-:S04]  /*02d0*/  IMAD.MOV R4, RZ, RZ, -R5 ;  /* 0x000000ffff047224 */ /* 0x000fc800078e0a05 */
[C---:B------:R-:W-:Y:S02]  /*02e0*/  IMAD R4, R9.reuse, R4, R6 ;  /* 0x0000000409047224 */ /* 0x040fe400078e0206 */
[----:B------:R-:W0:Y:S03]  /*02f0*/  LDC.64 R6, c[0x0][0x380] ;  /* 0x0000e000ff067b82 */ /* 0x000e260000000a00 */
[----:B------:R-:W-:-:S13]  /*0300*/  ISETP.GT.U32.AND P2, PT, R9, R4, PT ;  /* 0x000000040900720c */ /* 0x000fda0003f44070 */
[----:B------:R-:W-:Y:S02]  /*0310*/  @!P2 IMAD.IADD R4, R4, 0x1, -R9 ;  /* 0x000000010404a824 */ /* 0x000fe400078e0a09 */
[----:B------:R-:W-:Y:S01]  /*0320*/  @!P2 VIADD R5, R5, 0x1 ;  /* 0x000000010505a836 */ /* 0x000fe20000000000 */
[----:B------:R-:W-:Y:S02]  /*0330*/  ISETP.NE.AND P2, PT, R3, RZ, PT ;  /* 0x000000ff0300720c */ /* 0x000fe40003f45270 */
[----:B------:R-:W-:Y:S02]  /*0340*/  ISETP.GE.U32.AND P0, PT, R4, R9, PT ;  /* 0x000000090400720c */ /* 0x000fe40003f06070 */
[----:B------:R-:W-:-:S04]  /*0350*/  LOP3.LUT R4, R0, R3, RZ, 0x3c, !PT ;  /* 0x0000000300047212 */ /* 0x000fc800078e3cff */
[----:B------:R-:W-:-:S07]  /*0360*/  ISETP.GE.AND P1, PT, R4, RZ, PT ;  /* 0x000000ff0400720c */ /* 0x000fce0003f26270 */
[----:B------:R-:W-:-:S05]  /*0370*/  @P0 IADD3 R5, PT, PT, R5, 0x1, RZ ;  /* 0x0000000105050810 */ /* 0x000fca0007ffe0ff */
[----:B------:R-:W-:-:S04]  /*0380*/  IMAD.MOV.U32 R8, RZ, RZ, R5 ;  /* 0x000000ffff087224 */ /* 0x000fc800078e0005 */
[----:B------:R-:W-:Y:S01]  /*0390*/  @!P1 IMAD.MOV R8, RZ, RZ, -R8 ;  /* 0x000000ffff089224 */ /* 0x000fe200078e0a08 */
[----:B------:R-:W-:-:S04]  /*03a0*/  @!P2 LOP3.LUT R8, RZ, R3, RZ, 0x33, !PT ;  /* 0x00000003ff08a212 */ /* 0x000fc800078e33ff */
[C---:B------:R-:W-:Y:S02]  /*03b0*/  IADD3 R4, PT, PT, -R8.reuse, RZ, RZ ;  /* 0x000000ff08047210 */ /* 0x040fe40007ffe1ff */
[C---:B------:R-:W-:Y:S02]  /*03c0*/  ISETP.NE.AND P0, PT, R8.reuse, RZ, PT ;  /* 0x000000ff0800720c */ /* 0x040fe40003f05270 */
[C---:B------:R-:W-:Y:S01]  /*03d0*/  ISETP.NE.AND P1, PT, R8.reuse, R2, PT ;  /* 0x000000020800720c */ /* 0x040fe20003f25270 */
[----:B------:R-:W-:Y:S02]  /*03e0*/  IMAD R15, R3, R4, R0 ;  /* 0x00000004030f7224 */ /* 0x000fe400078e0200 */
[----:B------:R-:W1:Y:S02]  /*03f0*/  LDC.64 R4, c[0x0][0x388] ;  /* 0x0000e200ff047b82 */ /* 0x000e640000000a00 */
[----:B------:R-:W-:Y:S01]  /*0400*/  IMAD R17, R8, R3, R15 ;  /* 0x0000000308117224 */ /* 0x000fe200078e020f */
[----:B------:R-:W-:-:S05]  /*0410*/  ISETP.GE.AND P2, PT, R15, 0x2, PT ;  /* 0x000000020f00780c */ /* 0x000fca0003f46270 */
[----:B------:R-:W-:Y:S01]  /*0420*/  @P0 VIADD R2, R8, 0xffffffff ;  /* 0xffffffff08020836 */ /* 0x000fe20000000000 */
[C---:B------:R-:W-:Y:S01]  /*0430*/  @P0 R2UR UR4, R12.reuse ;  /* 0x000000000c0402ca */ /* 0x040fe200000e0000 */
[----:B0-----:R-:W-:Y:S01]  /*0440*/  IMAD.WIDE R8, R17, 0x4, R6 ;  /* 0x0000000411087825 */ /* 0x001fe200078e0206 */
[C---:B------:R-:W-:Y:S02]  /*0450*/  @P0 R2UR UR5, R13.reuse ;  /* 0x000000000d0502ca */ /* 0x040fe400000e0000 */
[----:B------:R-:W-:Y:S01]  /*0460*/  @P1 R2UR UR8, R12 ;  /* 0x000000000c0812ca */ /* 0x000fe200000e0000 */
[----:B------:R-:W-:Y:S01]  /*0470*/  @P0 IMAD R11, R2, R3, R15 ;  /* 0x00000003020b0224 */ /* 0x000fe200078e020f */
[----:B------:R-:W-:Y:S01]  /*0480*/  @P1 R2UR UR9, R13 ;  /* 0x000000000d0912ca */ /* 0x000fe200000e0000 */
[----:B------:R-:W-:Y:S01]  /*0490*/  @P1 IMAD.WIDE R2, R3, 0x4, R8 ;  /* 0x0000000403021825 */ /* 0x000fe200078e0208 */
[----:B------:R-:W-:Y:S01]  /*04a0*/  @P2 R2UR UR10, R12 ;  /* 0x000000000c0a22ca */ /* 0x000fe200000e0000 */
[----:B------:R-:W-:Y:S01]  /*04b0*/  BSSY.RECONVERGENT B0, `(.L_x_2) ;  /* 0x0000014000007945 */ /* 0x000fe20003800200 */
[----:B------:R-:W-:Y:S01]  /*04c0*/  @P2 R2UR UR11, R13 ;  /* 0x000000000d0b22ca */ /* 0x000fe200000e0000 */
[----:B------:R-:W-:Y:S01]  /*04d0*/  @P0 IMAD.WIDE R6, R11, 0x4, R6 ;  /* 0x000000040b060825 */ /* 0x000fe200078e0206 */
[----:B------:R-:W-:Y:S01]  /*04e0*/  CS2R R10, SRZ ;  /* 0x00000000000a7805 */ /* 0x000fe2000001ff00 */
[----:B------:R0:W5:Y:S02]  /*04f0*/  LDG.E R9, desc[UR6][R8.64] ;  /* 0x0000000608097981 */ /* 0x000164000c1e1900 */
[----:B-1----:R-:W-:Y:S01]  /*0500*/  IMAD.WIDE R4, R17, 0x4, R4 ;  /* 0x0000000411047825 */ /* 0x002fe200078e0204 */
[----:B------:R-:W-:Y:S02]  /*0510*/  BSSY.RELIABLE B1, `(.L_x_3) ;  /* 0x000000a000017945 */ /* 0x000fe40003800100 */
[----:B------:R0:W5:Y:S04]  /*0520*/  @P0 LDG.E R10, desc[UR4][R6.64] ;  /* 0x00000004060a0981 */ /* 0x000168000c1e1900 */
[----:B------:R0:W5:Y:S04]  /*0530*/  @P1 LDG.E R11, desc[UR8][R2.64] ;  /* 0x00000008020b1981 */ /* 0x000168000c1e1900 */
[----:B------:R0:W5:Y:S01]  /*0540*/  @P2 LDG.E R14, desc[UR10][R4.64+-0x8] ;  /* 0xfffff80a040e2981 */ /* 0x000162000c1e1900 */
[----:B------:R-:W-:Y:S05]  /*0550*/  @P2 BRA `(.L_x_4) ;  /* 0x0000000000142947 */ /* 0x000fea0003800000 */
[----:B------:R-:W-:Y:S01]  /*0560*/  ISETP.NE.AND P0, PT, R15, 0x1, PT ;  /* 0x000000010f00780c */ /* 0x000fe20003f05270 */
[----:B0-----:R-:W-:Y:S01]  /*0570*/  IMAD.MOV.U32 R6, RZ, RZ, RZ ;  /* 0x000000ffff067224 */ /* 0x001fe200078e00ff */
[----:B-----5:R-:W-:-:S11]  /*0580*/  MOV R14, RZ ;  /* 0x000000ff000e7202 */ /* 0x020fd60000000f00 */
[----:B------:R-:W-:Y:S05]  /*0590*/  @P0 BREAK.RELIABLE B1 ;  /* 0x0000000000010942 */ /* 0x000fea0003800100 */
[----:B------:R-:W-:Y:S05]  /*05a0*/  @P0 BRA `(.L_x_5) ;  /* 0x0000000000100947 */ /* 0x000fea0003800000 */
.L_x_4:
[----:B------:R-:W-:Y:S05]  /*05b0*/  BSYNC.RELIABLE B1 ;  /* 0x0000000000017941 */ /* 0x000fea0003800100 */
.L_x_3:
[----:B------:R-:W-:Y:S02]  /*05c0*/  R2UR UR4, R12 ;  /* 0x000000000c0472ca */ /* 0x000fe400000e0000 */
[----:B------:R-:W-:-:S13]  /*05d0*/  R2UR UR5, R13 ;  /* 0x000000000d0572ca */ /* 0x000fda00000e0000 */
[----:B0-----:R0:W5:Y:S02]  /*05e0*/  LDG.E R6, desc[UR4][R4.64+-0x4] ;  /* 0xfffffc0404067981 */ /* 0x001164000c1e1900 */
.L_x_5:
[----:B------:R-:W-:Y:S05]  /*05f0*/  BSYNC.RECONVERGENT B0 ;  /* 0x0000000000007941 */ /* 0x000fea0003800200 */
.L_x_2:
[----:B------:R-:W-:Y:S01]  /*0600*/  R2UR UR4, R12 ;  /* 0x000000000c0472ca */ /* 0x000fe200000e0000 */
[----:B------:R-:W1:Y:S01]  /*0610*/  LDC.64 R2, c[0x0][0x390] ;  /* 0x0000e400ff027b82 */ /* 0x000e620000000a00 */
[----:B------:R-:W-:-:S13]  /*0620*/  R2UR UR5, R13 ;  /* 0x000000000d0572ca */ /* 0x000fda00000e0000 */
[----:B0-----:R-:W2:Y:S01]  /*0630*/  LDG.E R4, desc[UR4][R4.64] ;  /* 0x0000000404047981 */ /* 0x001ea2000c1e1900 */
[----:B-----5:R-:W-:-:S04]  /*0640*/  FADD R10, R9, R10 ;  /* 0x0000000a090a7221 */ /* 0x020fc80000000000 */
[----:B------:R-:W-:-:S04]  /*0650*/  FADD R11, R10, R11 ;  /* 0x0000000b0a0b7221 */ /* 0x000fc80000000000 */
[----:B------:R-:W-:Y:S01]  /*0660*/  FADD R11, R11, -R14 ;  /* 0x8000000e0b0b7221 */ /* 0x000fe20000000000 */
[----:B-1----:R-:W-:-:S04]  /*0670*/  IMAD.WIDE R2, R0, 0x4, R2 ;  /* 0x0000000400027825 */ /* 0x002fc800078e0202 */
[----:B------:R-:W-:-:S04]  /*0680*/  FADD R11, R11, -R6 ;  /* 0x800000060b0b7221 */ /* 0x000fc80000000000 */
[----:B--2---:R-:W-:-:S05]  /*0690*/  FADD R11, -R4, R11 ;  /* 0x0000000b040b7221 */ /* 0x004fca0000000100 */
[----:B------:R-:W-:Y:S01]  /*06a0*/  STG.E desc[UR4][R2.64], R11 ;  /* 0x0000000b02007986 */ /* 0x000fe2000c101904 */
[----:B------:R-:W-:Y:S05]  /*06b0*/  EXIT ;  /* 0x000000000000794d */ /* 0x000fea0003800000 */
.L_x_6:
[----:B------:R-:W-:-:S00]  /*06c0*/  BRA `(.L_x_6) ;  /* 0xfffffffc00fc7947 */ /* 0x000fc0000383ffff */
[----:B------:R-:W-:-:S00]  /*06d0*/  NOP ;  /* 0x0000000000007918 */ /* 0x000fc00000000000 */
        /* <DEDUP_REMOVED lines=10> */
.L_x_7:


//--------------------- .nv.global.init           --------------------------
	.section	.nv.global.init,"aw",@progbits
.nv.global.init:
	.type		$str,@object
	.size		$str,(.L_0 - $str)
$str:
        /*0000*/ 	.byte	0x73, 0x74, 0x72, 0x65, 0x61, 0x6d, 0x20, 0x69, 0x64, 0x3a, 0x25, 0x64, 0x2c, 0x20, 0x73, 0x6b
        /*0010*/ 	.byte	0x69, 0x70, 0x20, 0x6b, 0x65, 0x72, 0x6e, 0x65, 0x6c, 0x20, 0x65, 0x78, 0x65, 0x63, 0x75, 0x74
        /*0020*/ 	.byte	0x69, 0x6f, 0x6e, 0x0a, 0x00
.L_0:


//--------------------- .nv.shared.reserved.0     --------------------------
	.section	.nv.shared.reserved.0,"aw",@nobits
	.weak		__nv_reservedSMEM_offset_0_alias
	.size		__nv_reservedSMEM_offset_0_alias, 0, 64
	.other		__nv_reservedSMEM_offset_0_alias,@"STO_CUDA_RESERVED_SHARED STV_DEFAULT"
__nv_reservedSMEM_offset_0_alias:
	.zero		0
	.zero		64


//--------------------- .nv.constant0._Z10basic_implPKfS0_Pfiiiii --------------------------
	.section	.nv.constant0._Z10basic_implPKfS0_Pfiiiii,"a",@progbits
	.sectionflags	@""
	.align	4
.nv.constant0._Z10basic_implPKfS0_Pfiiiii:
	.zero		940


//--------------------- SYMBOLS --------------------------

	.type		.nv.reservedSmem.offset0,@object
	.size		.nv.reservedSmem.offset0,0x4
	.type		vprintf,@function
